//
// Generated by NVIDIA NVVM Compiler
//
// Compiler Build ID: CL-36424714
// Cuda compilation tools, release 13.0, V13.0.88
// Based on NVVM 20.0.0
//

.version 9.0
.target sm_100
.address_size 64

	// .globl	_Z20MultiplicaMatricesCUPiiiS_iiS_
// _ZZ20MultiplicaMatricesCUPiiiS_iiS_E3A_s has been demoted
// _ZZ20MultiplicaMatricesCUPiiiS_iiS_E3B_s has been demoted

.visible .entry _Z20MultiplicaMatricesCUPiiiS_iiS_(
	.param .u64 .ptr .align 1 _Z20MultiplicaMatricesCUPiiiS_iiS__param_0,
	.param .u32 _Z20MultiplicaMatricesCUPiiiS_iiS__param_1,
	.param .u32 _Z20MultiplicaMatricesCUPiiiS_iiS__param_2,
	.param .u64 .ptr .align 1 _Z20MultiplicaMatricesCUPiiiS_iiS__param_3,
	.param .u32 _Z20MultiplicaMatricesCUPiiiS_iiS__param_4,
	.param .u32 _Z20MultiplicaMatricesCUPiiiS_iiS__param_5,
	.param .u64 .ptr .align 1 _Z20MultiplicaMatricesCUPiiiS_iiS__param_6
)
{
	.reg .pred 	%p<11>;
	.reg .b32 	%r<85>;
	.reg .b32 	%f<137>;
	.reg .b64 	%rd<13>;
	// demoted variable
	.shared .align 4 .b8 _ZZ20MultiplicaMatricesCUPiiiS_iiS_E3A_s[4096];
	// demoted variable
	.shared .align 4 .b8 _ZZ20MultiplicaMatricesCUPiiiS_iiS_E3B_s[4096];
	ld.param.u64 	%rd4, [_Z20MultiplicaMatricesCUPiiiS_iiS__param_0];
	ld.param.u32 	%r25, [_Z20MultiplicaMatricesCUPiiiS_iiS__param_1];
	ld.param.u32 	%r26, [_Z20MultiplicaMatricesCUPiiiS_iiS__param_2];
	ld.param.u64 	%rd5, [_Z20MultiplicaMatricesCUPiiiS_iiS__param_3];
	ld.param.u32 	%r27, [_Z20MultiplicaMatricesCUPiiiS_iiS__param_4];
	ld.param.u32 	%r28, [_Z20MultiplicaMatricesCUPiiiS_iiS__param_5];
	ld.param.u64 	%rd3, [_Z20MultiplicaMatricesCUPiiiS_iiS__param_6];
	cvta.to.global.u64 	%rd1, %rd5;
	cvta.to.global.u64 	%rd2, %rd4;
	mov.u32 	%r30, %ctaid.x;
	mov.u32 	%r31, %ctaid.y;
	mov.u32 	%r79, %tid.x;
	mov.u32 	%r81, %tid.y;
	mov.u32 	%r32, %nctaid.x;
	mov.u32 	%r33, %nctaid.y;
	shl.b32 	%r34, %r31, 5;
	add.s32 	%r3, %r34, %r81;
	shl.b32 	%r35, %r30, 5;
	add.s32 	%r4, %r35, %r79;
	shl.b32 	%r36, %r81, 7;
	mov.u32 	%r37, _ZZ20MultiplicaMatricesCUPiiiS_iiS_E3A_s;
	add.s32 	%r5, %r37, %r36;
	shl.b32 	%r38, %r79, 2;
	add.s32 	%r6, %r5, %r38;
	mov.u32 	%r39, _ZZ20MultiplicaMatricesCUPiiiS_iiS_E3B_s;
	add.s32 	%r8, %r39, %r38;
	add.s32 	%r7, %r8, %r36;
	add.s32 	%r40, %r33, -1;
	add.s32 	%r41, %r32, -1;
	min.u32 	%r42, %r40, %r41;
	neg.s32 	%r83, %r42;
	mad.lo.s32 	%r43, %r81, %r28, %r79;
	add.s32 	%r82, %r43, %r35;
	shl.b32 	%r11, %r28, 5;
	mad.lo.s32 	%r80, %r26, %r3, %r79;
	mov.b32 	%r84, 0;
$L__BB0_1:
	setp.ge.s32 	%p1, %r3, %r25;
	setp.ge.s32 	%p2, %r79, %r26;
	mov.f32 	%f135, 0f00000000;
	or.pred  	%p3, %p2, %p1;
	@%p3 bra 	$L__BB0_3;
	mul.wide.u32 	%rd6, %r80, 4;
	add.s64 	%rd7, %rd2, %rd6;
	ld.global.u32 	%r45, [%rd7];
	cvt.rn.f32.s32 	%f135, %r45;
$L__BB0_3:
	setp.ge.s32 	%p4, %r4, %r28;
	st.shared.f32 	[%r6], %f135;
	setp.ge.s32 	%p5, %r81, %r27;
	mov.f32 	%f136, 0f00000000;
	or.pred  	%p6, %p5, %p4;
	@%p6 bra 	$L__BB0_5;
	mul.wide.u32 	%rd8, %r82, 4;
	add.s64 	%rd9, %rd1, %rd8;
	ld.global.u32 	%r46, [%rd9];
	cvt.rn.f32.s32 	%f136, %r46;
$L__BB0_5:
	st.shared.f32 	[%r7], %f136;
	bar.sync 	0;
	ld.shared.f32 	%f7, [%r5];
	ld.shared.f32 	%f8, [%r8];
	cvt.rn.f32.s32 	%f9, %r84;
	fma.rn.f32 	%f10, %f7, %f8, %f9;
	cvt.rzi.s32.f32 	%r47, %f10;
	ld.shared.f32 	%f11, [%r5+4];
	ld.shared.f32 	%f12, [%r8+128];
	cvt.rn.f32.s32 	%f13, %r47;
	fma.rn.f32 	%f14, %f11, %f12, %f13;
	cvt.rzi.s32.f32 	%r48, %f14;
	ld.shared.f32 	%f15, [%r5+8];
	ld.shared.f32 	%f16, [%r8+256];
	cvt.rn.f32.s32 	%f17, %r48;
	fma.rn.f32 	%f18, %f15, %f16, %f17;
	cvt.rzi.s32.f32 	%r49, %f18;
	ld.shared.f32 	%f19, [%r5+12];
	ld.shared.f32 	%f20, [%r8+384];
	cvt.rn.f32.s32 	%f21, %r49;
	fma.rn.f32 	%f22, %f19, %f20, %f21;
	cvt.rzi.s32.f32 	%r50, %f22;
	ld.shared.f32 	%f23, [%r5+16];
	ld.shared.f32 	%f24, [%r8+512];
	cvt.rn.f32.s32 	%f25, %r50;
	fma.rn.f32 	%f26, %f23, %f24, %f25;
	cvt.rzi.s32.f32 	%r51, %f26;
	ld.shared.f32 	%f27, [%r5+20];
	ld.shared.f32 	%f28, [%r8+640];
	cvt.rn.f32.s32 	%f29, %r51;
	fma.rn.f32 	%f30, %f27, %f28, %f29;
	cvt.rzi.s32.f32 	%r52, %f30;
	ld.shared.f32 	%f31, [%r5+24];
	ld.shared.f32 	%f32, [%r8+768];
	cvt.rn.f32.s32 	%f33, %r52;
	fma.rn.f32 	%f34, %f31, %f32, %f33;
	cvt.rzi.s32.f32 	%r53, %f34;
	ld.shared.f32 	%f35, [%r5+28];
	ld.shared.f32 	%f36, [%r8+896];
	cvt.rn.f32.s32 	%f37, %r53;
	fma.rn.f32 	%f38, %f35, %f36, %f37;
	cvt.rzi.s32.f32 	%r54, %f38;
	ld.shared.f32 	%f39, [%r5+32];
	ld.shared.f32 	%f40, [%r8+1024];
	cvt.rn.f32.s32 	%f41, %r54;
	fma.rn.f32 	%f42, %f39, %f40, %f41;
	cvt.rzi.s32.f32 	%r55, %f42;
	ld.shared.f32 	%f43, [%r5+36];
	ld.shared.f32 	%f44, [%r8+1152];
	cvt.rn.f32.s32 	%f45, %r55;
	fma.rn.f32 	%f46, %f43, %f44, %f45;
	cvt.rzi.s32.f32 	%r56, %f46;
	ld.shared.f32 	%f47, [%r5+40];
	ld.shared.f32 	%f48, [%r8+1280];
	cvt.rn.f32.s32 	%f49, %r56;
	fma.rn.f32 	%f50, %f47, %f48, %f49;
	cvt.rzi.s32.f32 	%r57, %f50;
	ld.shared.f32 	%f51, [%r5+44];
	ld.shared.f32 	%f52, [%r8+1408];
	cvt.rn.f32.s32 	%f53, %r57;
	fma.rn.f32 	%f54, %f51, %f52, %f53;
	cvt.rzi.s32.f32 	%r58, %f54;
	ld.shared.f32 	%f55, [%r5+48];
	ld.shared.f32 	%f56, [%r8+1536];
	cvt.rn.f32.s32 	%f57, %r58;
	fma.rn.f32 	%f58, %f55, %f56, %f57;
	cvt.rzi.s32.f32 	%r59, %f58;
	ld.shared.f32 	%f59, [%r5+52];
	ld.shared.f32 	%f60, [%r8+1664];
	cvt.rn.f32.s32 	%f61, %r59;
	fma.rn.f32 	%f62, %f59, %f60, %f61;
	cvt.rzi.s32.f32 	%r60, %f62;
	ld.shared.f32 	%f63, [%r5+56];
	ld.shared.f32 	%f64, [%r8+1792];
	cvt.rn.f32.s32 	%f65, %r60;
	fma.rn.f32 	%f66, %f63, %f64, %f65;
	cvt.rzi.s32.f32 	%r61, %f66;
	ld.shared.f32 	%f67, [%r5+60];
	ld.shared.f32 	%f68, [%r8+1920];
	cvt.rn.f32.s32 	%f69, %r61;
	fma.rn.f32 	%f70, %f67, %f68, %f69;
	cvt.rzi.s32.f32 	%r62, %f70;
	ld.shared.f32 	%f71, [%r5+64];
	ld.shared.f32 	%f72, [%r8+2048];
	cvt.rn.f32.s32 	%f73, %r62;
	fma.rn.f32 	%f74, %f71, %f72, %f73;
	cvt.rzi.s32.f32 	%r63, %f74;
	ld.shared.f32 	%f75, [%r5+68];
	ld.shared.f32 	%f76, [%r8+2176];
	cvt.rn.f32.s32 	%f77, %r63;
	fma.rn.f32 	%f78, %f75, %f76, %f77;
	cvt.rzi.s32.f32 	%r64, %f78;
	ld.shared.f32 	%f79, [%r5+72];
	ld.shared.f32 	%f80, [%r8+2304];
	cvt.rn.f32.s32 	%f81, %r64;
	fma.rn.f32 	%f82, %f79, %f80, %f81;
	cvt.rzi.s32.f32 	%r65, %f82;
	ld.shared.f32 	%f83, [%r5+76];
	ld.shared.f32 	%f84, [%r8+2432];
	cvt.rn.f32.s32 	%f85, %r65;
	fma.rn.f32 	%f86, %f83, %f84, %f85;
	cvt.rzi.s32.f32 	%r66, %f86;
	ld.shared.f32 	%f87, [%r5+80];
	ld.shared.f32 	%f88, [%r8+2560];
	cvt.rn.f32.s32 	%f89, %r66;
	fma.rn.f32 	%f90, %f87, %f88, %f89;
	cvt.rzi.s32.f32 	%r67, %f90;
	ld.shared.f32 	%f91, [%r5+84];
	ld.shared.f32 	%f92, [%r8+2688];
	cvt.rn.f32.s32 	%f93, %r67;
	fma.rn.f32 	%f94, %f91, %f92, %f93;
	cvt.rzi.s32.f32 	%r68, %f94;
	ld.shared.f32 	%f95, [%r5+88];
	ld.shared.f32 	%f96, [%r8+2816];
	cvt.rn.f32.s32 	%f97, %r68;
	fma.rn.f32 	%f98, %f95, %f96, %f97;
	cvt.rzi.s32.f32 	%r69, %f98;
	ld.shared.f32 	%f99, [%r5+92];
	ld.shared.f32 	%f100, [%r8+2944];
	cvt.rn.f32.s32 	%f101, %r69;
	fma.rn.f32 	%f102, %f99, %f100, %f101;
	cvt.rzi.s32.f32 	%r70, %f102;
	ld.shared.f32 	%f103, [%r5+96];
	ld.shared.f32 	%f104, [%r8+3072];
	cvt.rn.f32.s32 	%f105, %r70;
	fma.rn.f32 	%f106, %f103, %f104, %f105;
	cvt.rzi.s32.f32 	%r71, %f106;
	ld.shared.f32 	%f107, [%r5+100];
	ld.shared.f32 	%f108, [%r8+3200];
	cvt.rn.f32.s32 	%f109, %r71;
	fma.rn.f32 	%f110, %f107, %f108, %f109;
	cvt.rzi.s32.f32 	%r72, %f110;
	ld.shared.f32 	%f111, [%r5+104];
	ld.shared.f32 	%f112, [%r8+3328];
	cvt.rn.f32.s32 	%f113, %r72;
	fma.rn.f32 	%f114, %f111, %f112, %f113;
	cvt.rzi.s32.f32 	%r73, %f114;
	ld.shared.f32 	%f115, [%r5+108];
	ld.shared.f32 	%f116, [%r8+3456];
	cvt.rn.f32.s32 	%f117, %r73;
	fma.rn.f32 	%f118, %f115, %f116, %f117;
	cvt.rzi.s32.f32 	%r74, %f118;
	ld.shared.f32 	%f119, [%r5+112];
	ld.shared.f32 	%f120, [%r8+3584];
	cvt.rn.f32.s32 	%f121, %r74;
	fma.rn.f32 	%f122, %f119, %f120, %f121;
	cvt.rzi.s32.f32 	%r75, %f122;
	ld.shared.f32 	%f123, [%r5+116];
	ld.shared.f32 	%f124, [%r8+3712];
	cvt.rn.f32.s32 	%f125, %r75;
	fma.rn.f32 	%f126, %f123, %f124, %f125;
	cvt.rzi.s32.f32 	%r76, %f126;
	ld.shared.f32 	%f127, [%r5+120];
	ld.shared.f32 	%f128, [%r8+3840];
	cvt.rn.f32.s32 	%f129, %r76;
	fma.rn.f32 	%f130, %f127, %f128, %f129;
	cvt.rzi.s32.f32 	%r77, %f130;
	ld.shared.f32 	%f131, [%r5+124];
	ld.shared.f32 	%f132, [%r8+3968];
	cvt.rn.f32.s32 	%f133, %r77;
	fma.rn.f32 	%f134, %f131, %f132, %f133;
	cvt.rzi.s32.f32 	%r84, %f134;
	bar.sync 	0;
	add.s32 	%r83, %r83, 1;
	add.s32 	%r82, %r82, %r11;
	add.s32 	%r81, %r81, 32;
	add.s32 	%r80, %r80, 32;
	add.s32 	%r79, %r79, 32;
	setp.ne.s32 	%p7, %r83, 1;
	@%p7 bra 	$L__BB0_1;
	setp.ge.s32 	%p8, %r4, %r28;
	setp.ge.s32 	%p9, %r3, %r25;
	or.pred  	%p10, %p9, %p8;
	@%p10 bra 	$L__BB0_8;
	mad.lo.s32 	%r78, %r28, %r3, %r4;
	cvta.to.global.u64 	%rd10, %rd3;
	mul.wide.u32 	%rd11, %r78, 4;
	add.s64 	%rd12, %rd10, %rd11;
	st.global.u32 	[%rd12], %r84;
$L__BB0_8:
	ret;

}


// ===== COMPILED SASS (sm_100) =====

	.target	sm_100

	.elftype	@"ET_EXEC"


//--------------------- .note.nv.tkinfo           --------------------------
	.section	.note.nv.tkinfo,"",@"SHT_NOTE"
	.sectionflags	@"SHF_NOTE_NV_TKINFO"
	.tkinfo
        /*0018*/ 	.word	0x00000002
        /*0030*/ 	.string	""
        /*0030*/ 	.string	"ptxas"
        /*0030*/ 	.string	"Cuda compilation tools, release 13.0, V13.0.88"
        /*0030*/ 	.string	"Build cuda_13.0.r13.0/compiler.36424714_0"
        /*0030*/ 	.string	"-arch sm_100 -m 64 "



//--------------------- .note.nv.cuinfo           --------------------------
	.section	.note.nv.cuinfo,"",@"SHT_NOTE"
	.sectionflags	@"SHF_NOTE_NV_CUINFO"
        /*0018*/ 	.short	0x0002
        /*001a*/ 	.short	0x0064
        /*001c*/ 	.short	0x0082
	.zero		2


//--------------------- .nv.info                  --------------------------
	.section	.nv.info,"",@"SHT_CUDA_INFO"
	.align	4


	//----- nvinfo : EIATTR_REGCOUNT
	.align		4
        /*0000*/ 	.byte	0x04, 0x2f
        /*0002*/ 	.short	(.L_1 - .L_0)
	.align		4
.L_0:
        /*0004*/ 	.word	index@(_Z20MultiplicaMatricesCUPiiiS_iiS_)
        /*0008*/ 	.word	0x0000001c


	//----- nvinfo : EIATTR_FRAME_SIZE
	.align		4
.L_1:
        /*000c*/ 	.byte	0x04, 0x11
        /*000e*/ 	.short	(.L_3 - .L_2)
	.align		4
.L_2:
        /*0010*/ 	.word	index@(_Z20MultiplicaMatricesCUPiiiS_iiS_)
        /*0014*/ 	.word	0x00000000


	//----- nvinfo : EIATTR_MIN_STACK_SIZE
	.align		4
.L_3:
        /*0018*/ 	.byte	0x04, 0x12
        /*001a*/ 	.short	(.L_5 - .L_4)
	.align		4
.L_4:
        /*001c*/ 	.word	index@(_Z20MultiplicaMatricesCUPiiiS_iiS_)
        /*0020*/ 	.word	0x00000000
.L_5:


//--------------------- .nv.compat                --------------------------
	.section	.nv.compat,"",@"SHT_CUDA_COMPAT_INFO"
	.align	4
        /*0000*/ 	.byte	0x02, 0x09, 0x00, 0x00, 0x02, 0x02, 0x01, 0x00, 0x02, 0x05, 0x05, 0x00, 0x03, 0x07, 0x01, 0x01
        /*0010*/ 	.byte	0x02, 0x03, 0x00, 0x00, 0x02, 0x06, 0x01, 0x00, 0x04, 0x0b, 0x08, 0x00, 0x09, 0x00, 0x00, 0x00
        /*0020*/ 	.byte	0x00, 0x00, 0x00, 0x00


//--------------------- .nv.info._Z20MultiplicaMatricesCUPiiiS_iiS_ --------------------------
	.section	.nv.info._Z20MultiplicaMatricesCUPiiiS_iiS_,"",@"SHT_CUDA_INFO"
	.sectionflags	@""
	.align	4


	//----- nvinfo : EIATTR_CUDA_API_VERSION
	.align		4
        /*0000*/ 	.byte	0x04, 0x37
        /*0002*/ 	.short	(.L_7 - .L_6)
.L_6:
        /*0004*/ 	.word	0x00000082


	//----- nvinfo : EIATTR_KPARAM_INFO
	.align		4
.L_7:
        /*0008*/ 	.byte	0x04, 0x17
        /*000a*/ 	.short	(.L_9 - .L_8)
.L_8:
        /*000c*/ 	.word	0x00000000
        /*0010*/ 	.short	0x0006
        /*0012*/ 	.short	0x0020
        /*0014*/ 	.byte	0x00, 0xf5, 0x21, 0x00


	//----- nvinfo : EIATTR_KPARAM_INFO
	.align		4
.L_9:
        /*0018*/ 	.byte	0x04, 0x17
        /*001a*/ 	.short	(.L_11 - .L_10)
.L_10:
        /*001c*/ 	.word	0x00000000
        /*0020*/ 	.short	0x0005
        /*0022*/ 	.short	0x001c
        /*0024*/ 	.byte	0x00, 0xf0, 0x11, 0x00


	//----- nvinfo : EIATTR_KPARAM_INFO
	.align		4
.L_11:
        /*0028*/ 	.byte	0x04, 0x17
        /*002a*/ 	.short	(.L_13 - .L_12)
.L_12:
        /*002c*/ 	.word	0x00000000
        /*0030*/ 	.short	0x0004
        /*0032*/ 	.short	0x0018
        /*0034*/ 	.byte	0x00, 0xf0, 0x11, 0x00


	//----- nvinfo : EIATTR_KPARAM_INFO
	.align		4
.L_13:
        /*0038*/ 	.byte	0x04, 0x17
        /*003a*/ 	.short	(.L_15 - .L_14)
.L_14:
        /*003c*/ 	.word	0x00000000
        /*0040*/ 	.short	0x0003
        /*0042*/ 	.short	0x0010
        /*0044*/ 	.byte	0x00, 0xf5, 0x21, 0x00


	//----- nvinfo : EIATTR_KPARAM_INFO
	.align		4
.L_15:
        /*0048*/ 	.byte	0x04, 0x17
        /*004a*/ 	.short	(.L_17 - .L_16)
.L_16:
        /*004c*/ 	.word	0x00000000
        /*0050*/ 	.short	0x0002
        /*0052*/ 	.short	0x000c
        /*0054*/ 	.byte	0x00, 0xf0, 0x11, 0x00


	//----- nvinfo : EIATTR_KPARAM_INFO
	.align		4
.L_17:
        /*0058*/ 	.byte	0x04, 0x17
        /*005a*/ 	.short	(.L_19 - .L_18)
.L_18:
        /*005c*/ 	.word	0x00000000
        /*0060*/ 	.short	0x0001
        /*0062*/ 	.short	0x0008
        /*0064*/ 	.byte	0x00, 0xf0, 0x11, 0x00


	//----- nvinfo : EIATTR_KPARAM_INFO
	.align		4
.L_19:
        /*0068*/ 	.byte	0x04, 0x17
        /*006a*/ 	.short	(.L_21 - .L_20)
.L_20:
        /*006c*/ 	.word	0x00000000
        /*0070*/ 	.short	0x0000
        /*0072*/ 	.short	0x0000
        /*0074*/ 	.byte	0x00, 0xf5, 0x21, 0x00


	//----- nvinfo : EIATTR_SPARSE_MMA_MASK
	.align		4
.L_21:
        /*0078*/ 	.byte	0x03, 0x50
        /*007a*/ 	.short	0x0000


	//----- nvinfo : EIATTR_MAXREG_COUNT
	.align		4
        /*007c*/ 	.byte	0x03, 0x1b
        /*007e*/ 	.short	0x00ff


	//----- nvinfo : EIATTR_NUM_BARRIERS
	.align		4
        /*0080*/ 	.byte	0x02, 0x4c
        /*0082*/ 	.byte	0x01
	.zero		1


	//----- nvinfo : EIATTR_MERCURY_ISA_VERSION
	.align		4
        /*0084*/ 	.byte	0x03, 0x5f
        /*0086*/ 	.short	0x0101


	//----- nvinfo : EIATTR_VRC_CTA_INIT_COUNT
	.align		4
        /*0088*/ 	.byte	0x02, 0x4a
	.zero		1
	.zero		1


	//----- nvinfo : EIATTR_EXIT_INSTR_OFFSETS
	.align		4
        /*008c*/ 	.byte	0x04, 0x1c
        /*008e*/ 	.short	(.L_23 - .L_22)


	//   ....[0]....
.L_22:
        /*0090*/ 	.word	0x00000c10


	//   ....[1]....
        /*0094*/ 	.word	0x00000c60


	//----- nvinfo : EIATTR_CBANK_PARAM_SIZE
	.align		4
.L_23:
        /*0098*/ 	.byte	0x03, 0x19
        /*009a*/ 	.short	0x0028


	//----- nvinfo : EIATTR_PARAM_CBANK
	.align		4
        /*009c*/ 	.byte	0x04, 0x0a
        /*009e*/ 	.short	(.L_25 - .L_24)
	.align		4
.L_24:
        /*00a0*/ 	.word	index@(.nv.constant0._Z20MultiplicaMatricesCUPiiiS_iiS_)
        /*00a4*/ 	.short	0x0380
        /*00a6*/ 	.short	0x0028


	//----- nvinfo : EIATTR_SW_WAR
	.align		4
.L_25:
        /*00a8*/ 	.byte	0x04, 0x36
        /*00aa*/ 	.short	(.L_27 - .L_26)
.L_26:
        /*00ac*/ 	.word	0x00000008
.L_27:


//--------------------- .nv.callgraph             --------------------------
	.section	.nv.callgraph,"",@"SHT_CUDA_CALLGRAPH"
	.align	4
	.sectionentsize	8
	.align		4
        /*0000*/ 	.word	0x00000000
	.align		4
        /*0004*/ 	.word	0xffffffff
	.align		4
        /*0008*/ 	.word	0x00000000
	.align		4
        /*000c*/ 	.word	0xfffffffe
	.align		4
        /*0010*/ 	.word	0x00000000
	.align		4
        /*0014*/ 	.word	0xfffffffd
	.align		4
        /*0018*/ 	.word	0x00000000
	.align		4
        /*001c*/ 	.word	0xfffffffc


//--------------------- .text._Z20MultiplicaMatricesCUPiiiS_iiS_ --------------------------
	.section	.text._Z20MultiplicaMatricesCUPiiiS_iiS_,"ax",@progbits
	.align	128
        .global         _Z20MultiplicaMatricesCUPiiiS_iiS_
        .type           _Z20MultiplicaMatricesCUPiiiS_iiS_,@function
        .size           _Z20MultiplicaMatricesCUPiiiS_iiS_,(.L_x_2 - _Z20MultiplicaMatricesCUPiiiS_iiS_)
        .other          _Z20MultiplicaMatricesCUPiiiS_iiS_,@"STO_CUDA_ENTRY STV_DEFAULT"
_Z20MultiplicaMatricesCUPiiiS_iiS_:
.text._Z20MultiplicaMatricesCUPiiiS_iiS_:
[----:B------:R-:W-:Y:S01]  /*0000*/  LDC R1, c[0x0][0x37c] ;  /* 0x0000df00ff017b82 */ /* 0x000fe20000000800 */
[----:B------:R-:W0:Y:S07]  /*0010*/  S2R R7, SR_TID.Y ;  /* 0x0000000000077919 */ /* 0x000e2e0000002200 */
[----:B------:R-:W1:Y:S01]  /*0020*/  S2UR UR6, SR_CgaCtaId ;  /* 0x00000000000679c3 */ /* 0x000e620000008800 */
[----:B------:R-:W2:Y:S01]  /*0030*/  LDCU UR7, c[0x0][0x39c] ;  /* 0x00007380ff0777ac */ /* 0x000ea20008000800 */
[----:B------:R-:W-:Y:S01]  /*0040*/  HFMA2 R22, -RZ, RZ, 0, 0 ;  /* 0x00000000ff167431 */ /* 0x000fe200000001ff */
[----:B------:R-:W3:Y:S01]  /*0050*/  S2R R2, SR_CTAID.Y ;  /* 0x0000000000027919 */ /* 0x000ee20000002600 */
[----:B------:R-:W4:Y:S01]  /*0060*/  LDCU.64 UR10, c[0x0][0x388] ;  /* 0x00007100ff0a77ac */ /* 0x000f220008000a00 */
[----:B------:R-:W5:Y:S03]  /*0070*/  S2R R6, SR_TID.X ;  /* 0x0000000000067919 */ /* 0x000f660000002100 */
[----:B------:R-:W2:Y:S01]  /*0080*/  LDC R0, c[0x0][0x370] ;  /* 0x0000dc00ff007b82 */ /* 0x000ea20000000800 */
[----:B------:R-:W-:Y:S01]  /*0090*/  UMOV UR4, 0x400 ;  /* 0x0000040000047882 */ /* 0x000fe20000000000 */
[----:B------:R-:W0:Y:S01]  /*00a0*/  LDCU.64 UR8, c[0x0][0x358] ;  /* 0x00006b00ff0877ac */ /* 0x000e220008000a00 */
[----:B------:R-:W4:Y:S01]  /*00b0*/  S2R R9, SR_CTAID.X ;  /* 0x0000000000097919 */ /* 0x000f220000002500 */
[----:B------:R-:W-:-:S04]  /*00c0*/  UIADD3 UR5, UPT, UPT, UR4, 0x1000, URZ ;  /* 0x0000100004057890 */ /* 0x000fc8000fffe0ff */
[----:B------:R-:W4:Y:S01]  /*00d0*/  LDC R3, c[0x0][0x374] ;  /* 0x0000dd00ff037b82 */ /* 0x000f220000000800 */
[----:B------:R-:W2:Y:S07]  /*00e0*/  LDCU UR12, c[0x0][0x38c] ;  /* 0x00007180ff0c77ac */ /* 0x000eae0008000800 */
[----:B------:R-:W4:Y:S01]  /*00f0*/  LDC.64 R4, c[0x0][0x398] ;  /* 0x0000e600ff047b82 */ /* 0x000f220000000a00 */
[----:B-1----:R-:W-:Y:S02]  /*0100*/  ULEA UR4, UR6, UR4, 0x18 ;  /* 0x0000000406047291 */ /* 0x002fe4000f8ec0ff */
[----:B------:R-:W-:-:S04]  /*0110*/  ULEA UR5, UR6, UR5, 0x18 ;  /* 0x0000000506057291 */ /* 0x000fc8000f8ec0ff */
[C---:B0-----:R-:W-:Y:S01]  /*0120*/  LEA R19, R7.reuse, UR4, 0x7 ;  /* 0x0000000407137c11 */ /* 0x041fe2000f8e38ff */
[----:B--2---:R-:W-:Y:S02]  /*0130*/  VIADD R0, R0, 0xffffffff ;  /* 0xffffffff00007836 */ /* 0x004fe40000000000 */
[----:B---3--:R-:W-:Y:S01]  /*0140*/  IMAD R21, R2, 0x20, R7 ;  /* 0x0000002002157824 */ /* 0x008fe200078e0207 */
[----:B-----5:R-:W-:Y:S01]  /*0150*/  LEA R18, R6, UR5, 0x2 ;  /* 0x0000000506127c11 */ /* 0x020fe2000f8e10ff */
[----:B------:R-:W-:Y:S01]  /*0160*/  IMAD R2, R7, UR7, R6 ;  /* 0x0000000707027c24 */ /* 0x000fe2000f8e0206 */
[----:B----4-:R-:W-:Y:S01]  /*0170*/  VIADDMNMX.U32 R3, R3, 0xffffffff, R0, PT ;  /* 0xffffffff03037846 */ /* 0x010fe20003800000 */
[C---:B------:R-:W-:Y:S01]  /*0180*/  IMAD R0, R21.reuse, UR11, R6 ;  /* 0x0000000b15007c24 */ /* 0x040fe2000f8e0206 */
[----:B------:R-:W-:Y:S01]  /*0190*/  ISETP.GE.AND P1, PT, R21, UR10, PT ;  /* 0x0000000a15007c0c */ /* 0x000fe2000bf26270 */
[----:B------:R-:W-:Y:S01]  /*01a0*/  IMAD R2, R9, 0x20, R2 ;  /* 0x0000002009027824 */ /* 0x000fe200078e0202 */
[----:B------:R-:W-:Y:S01]  /*01b0*/  IADD3 R3, PT, PT, -R3, RZ, RZ ;  /* 0x000000ff03037210 */ /* 0x000fe20007ffe1ff */
[----:B------:R-:W-:-:S02]  /*01c0*/  IMAD R20, R9, 0x20, R6 ;  /* 0x0000002009147824 */ /* 0x000fc400078e0206 */
[----:B------:R-:W-:Y:S02]  /*01d0*/  IMAD R17, R6, 0x4, R19 ;  /* 0x0000000406117824 */ /* 0x000fe400078e0213 */
[----:B------:R-:W-:-:S07]  /*01e0*/  IMAD R16, R7, 0x80, R18 ;  /* 0x0000008007107824 */ /* 0x000fce00078e0212 */
.L_x_0:
[----:B------:R-:W-:Y:S02]  /*01f0*/  ISETP.GE.AND P0, PT, R20, R5, PT ;  /* 0x000000051400720c */ /* 0x000fe40003f06270 */
[----:B------:R-:W-:Y:S02]  /*0200*/  ISETP.GE.OR P2, PT, R6, UR12, P1 ;  /* 0x0000000c06007c0c */ /* 0x000fe40008f46670 */
[----:B------:R-:W-:-:S11]  /*0210*/  ISETP.GE.OR P3, PT, R7, R4, P0 ;  /* 0x000000040700720c */ /* 0x000fd60000766670 */
[----:B0-----:R-:W0:Y:S08]  /*0220*/  @!P2 LDC.64 R10, c[0x0][0x380] ;  /* 0x0000e000ff0aab82 */ /* 0x001e300000000a00 */
[----:B-1----:R-:W1:Y:S01]  /*0230*/  @!P3 LDC.64 R8, c[0x0][0x390] ;  /* 0x0000e400ff08bb82 */ /* 0x002e620000000a00 */
[----:B0-----:R-:W-:-:S06]  /*0240*/  @!P2 IMAD.WIDE.U32 R10, R0, 0x4, R10 ;  /* 0x00000004000aa825 */ /* 0x001fcc00078e000a */
[----:B------:R-:W2:Y:S01]  /*0250*/  @!P2 LDG.E R10, desc[UR8][R10.64] ;  /* 0x000000080a0aa981 */ /* 0x000ea2000c1e1900 */
[----:B-1----:R-:W-:-:S06]  /*0260*/  @!P3 IMAD.WIDE.U32 R8, R2, 0x4, R8 ;  /* 0x000000040208b825 */ /* 0x002fcc00078e0008 */
[----:B------:R0:W3:Y:S01]  /*0270*/  @!P3 LDG.E R8, desc[UR8][R8.64] ;  /* 0x000000080808b981 */ /* 0x0000e2000c1e1900 */
[----:B------:R-:W-:Y:S01]  /*0280*/  MOV R24, RZ ;  /* 0x000000ff00187202 */ /* 0x000fe20000000f00 */
[----:B------:R-:W-:Y:S01]  /*0290*/  IMAD.MOV.U32 R23, RZ, RZ, RZ ;  /* 0x000000ffff177224 */ /* 0x000fe200078e00ff */
[----:B0-----:R-:W-:Y:S02]  /*02a0*/  I2FP.F32.S32 R9, R22 ;  /* 0x0000001600097245 */ /* 0x001fe40000201400 */
[----:B--2---:R-:W-:Y:S02]  /*02b0*/  @!P2 I2FP.F32.S32 R24, R10 ;  /* 0x0000000a0018a245 */ /* 0x004fe40000201400 */
[----:B---3--:R-:W-:-:S03]  /*02c0*/  @!P3 I2FP.F32.S32 R23, R8 ;  /* 0x000000080017b245 */ /* 0x008fc60000201400 */
[----:B------:R-:W-:Y:S04]  /*02d0*/  STS [R17], R24 ;  /* 0x0000001811007388 */ /* 0x000fe80000000800 */
[----:B------:R-:W-:Y:S01]  /*02e0*/  STS [R16], R23 ;  /* 0x0000001710007388 */ /* 0x000fe20000000800 */
[----:B------:R-:W-:Y:S06]  /*02f0*/  BAR.SYNC.DEFER_BLOCKING 0x0 ;  /* 0x0000000000007b1d */ /* 0x000fec0000010000 */
[----:B------:R-:W-:Y:S04]  /*0300*/  LDS R25, [R18] ;  /* 0x0000000012197984 */ /* 0x000fe80000000800 */
[----:B------:R-:W0:Y:S04]  /*0310*/  LDS.128 R12, [R19] ;  /* 0x00000000130c7984 */ /* 0x000e280000000c00 */
[----:B------:R-:W1:Y:S04]  /*0320*/  LDS R10, [R18+0x80] ;  /* 0x00008000120a7984 */ /* 0x000e680000000800 */
[----:B------:R-:W2:Y:S04]  /*0330*/  LDS R11, [R18+0x100] ;  /* 0x00010000120b7984 */ /* 0x000ea80000000800 */
[----:B------:R-:W3:Y:S01]  /*0340*/  LDS R22, [R18+0x180] ;  /* 0x0001800012167984 */ /* 0x000ee20000000800 */
[----:B0-----:R-:W-:-:S03]  /*0350*/  FFMA R12, R12, R25, R9 ;  /* 0x000000190c0c7223 */ /* 0x001fc60000000009 */
[----:B------:R-:W-:Y:S03]  /*0360*/  LDS R25, [R18+0x200] ;  /* 0x0002000012197984 */ /* 0x000fe60000000800 */
[----:B------:R-:W0:Y:S02]  /*0370*/  F2I.TRUNC.NTZ R12, R12 ;  /* 0x0000000c000c7305 */ /* 0x000e24000020f100 */
[----:B0-----:R-:W-:Y:S02]  /*0380*/  I2FP.F32.S32 R9, R12 ;  /* 0x0000000c00097245 */ /* 0x001fe40000201400 */
[----:B------:R-:W-:Y:S03]  /*0390*/  LDS R12, [R18+0x280] ;  /* 0x00028000120c7984 */ /* 0x000fe60000000800 */
[----:B-1----:R-:W-:-:S06]  /*03a0*/  FFMA R13, R10, R13, R9 ;  /* 0x0000000d0a0d7223 */ /* 0x002fcc0000000009 */
[----:B------:R-:W0:Y:S02]  /*03b0*/  F2I.TRUNC.NTZ R13, R13 ;  /* 0x0000000d000d7305 */ /* 0x000e24000020f100 */
[----:B0-----:R-:W-:-:S05]  /*03c0*/  I2FP.F32.S32 R8, R13 ;  /* 0x0000000d00087245 */ /* 0x001fca0000201400 */
[----:B--2---:R-:W-:Y:S02]  /*03d0*/  FFMA R14, R11, R14, R8 ;  /* 0x0000000e0b0e7223 */ /* 0x004fe40000000008 */
[----:B------:R-:W0:Y:S04]  /*03e0*/  LDS.128 R8, [R19+0x10] ;  /* 0x0000100013087984 */ /* 0x000e280000000c00 */
[----:B------:R-:W1:Y:S02]  /*03f0*/  F2I.TRUNC.NTZ R14, R14 ;  /* 0x0000000e000e7305 */ /* 0x000e64000020f100 */
[----:B-1----:R-:W-:-:S05]  /*0400*/  I2FP.F32.S32 R23, R14 ;  /* 0x0000000e00177245 */ /* 0x002fca0000201400 */
[----:B---3--:R-:W-:Y:S02]  /*0410*/  FFMA R15, R22, R15, R23 ;  /* 0x0000000f160f7223 */ /* 0x008fe40000000017 */
[----:B------:R-:W1:Y:S04]  /*0420*/  LDS R23, [R18+0x300] ;  /* 0x0003000012177984 */ /* 0x000e680000000800 */
[----:B------:R-:W2:Y:S01]  /*0430*/  F2I.TRUNC.NTZ R15, R15 ;  /* 0x0000000f000f7305 */ /* 0x000ea2000020f100 */
[----:B------:R-:W3:Y:S01]  /*0440*/  LDS R22, [R18+0x380] ;  /* 0x0003800012167984 */ /* 0x000ee20000000800 */
[----:B--2---:R-:W-:-:S05]  /*0450*/  I2FP.F32.S32 R13, R15 ;  /* 0x0000000f000d7245 */ /* 0x004fca0000201400 */
[----:B0-----:R-:W-:Y:S02]  /*0460*/  FFMA R8, R8, R25, R13 ;  /* 0x0000001908087223 */ /* 0x001fe4000000000d */
[----:B------:R-:W-:Y:S04]  /*0470*/  LDS R25, [R18+0x400] ;  /* 0x0004000012197984 */ /* 0x000fe80000000800 */
[----:B------:R-:W0:Y:S02]  /*0480*/  F2I.TRUNC.NTZ R8, R8 ;  /* 0x0000000800087305 */ /* 0x000e24000020f100 */
[----:B0-----:R-:W-:Y:S02]  /*0490*/  I2FP.F32.S32 R13, R8 ;  /* 0x00000008000d7245 */ /* 0x001fe40000201400 */
[----:B------:R-:W-:Y:S03]  /*04a0*/  LDS R8, [R18+0x480] ;  /* 0x0004800012087984 */ /* 0x000fe60000000800 */
[----:B------:R-:W-:-:S06]  /*04b0*/  FFMA R9, R12, R9, R13 ;  /* 0x000000090c097223 */ /* 0x000fcc000000000d */
[----:B------:R-:W0:Y:S02]  /*04c0*/  F2I.TRUNC.NTZ R9, R9 ;  /* 0x0000000900097305 */ /* 0x000e24000020f100 */
[----:B0-----:R-:W-:-:S05]  /*04d0*/  I2FP.F32.S32 R12, R9 ;  /* 0x00000009000c7245 */ /* 0x001fca0000201400 */
[----:B-1----:R-:W-:Y:S02]  /*04e0*/  FFMA R10, R23, R10, R12 ;  /* 0x0000000a170a7223 */ /* 0x002fe4000000000c */
        /* <DEDUP_REMOVED lines=87> */
[----:B-1----:R-:W-:Y:S02]  /*0a60*/  I2FP.F32.S32 R23, R14 ;  /* 0x0000000e00177245 */ /* 0x002fe40000201400 */
[----:B------:R-:W-:Y:S03]  /*0a70*/  LDS R14, [R18+0xf80] ;  /* 0x000f8000120e7984 */ /* 0x000fe60000000800 */
[----:B---3--:R-:W-:-:S02]  /*0a80*/  FFMA R15, R22, R15, R23 ;  /* 0x0000000f160f7223 */ /* 0x008fc40000000017 */
[----:B------:R-:W1:Y:S04]  /*0a90*/  LDS R23, [R18+0xf00] ;  /* 0x000f000012177984 */ /* 0x000e680000000800 */
[----:B------:R-:W2:Y:S02]  /*0aa0*/  F2I.TRUNC.NTZ R15, R15 ;  /* 0x0000000f000f7305 */ /* 0x000ea4000020f100 */
[----:B--2---:R-:W-:-:S05]  /*0ab0*/  I2FP.F32.S32 R13, R15 ;  /* 0x0000000f000d7245 */ /* 0x004fca0000201400 */
[----:B0-----:R-:W-:-:S06]  /*0ac0*/  FFMA R8, R8, R25, R13 ;  /* 0x0000001908087223 */ /* 0x001fcc000000000d */
[----:B------:R-:W0:Y:S02]  /*0ad0*/  F2I.TRUNC.NTZ R8, R8 ;  /* 0x0000000800087305 */ /* 0x000e24000020f100 */
[----:B0-----:R-:W-:-:S05]  /*0ae0*/  I2FP.F32.S32 R13, R8 ;  /* 0x00000008000d7245 */ /* 0x001fca0000201400 */
[----:B------:R-:W-:-:S06]  /*0af0*/  FFMA R9, R12, R9, R13 ;  /* 0x000000090c097223 */ /* 0x000fcc000000000d */
[----:B------:R-:W0:Y:S02]  /*0b00*/  F2I.TRUNC.NTZ R9, R9 ;  /* 0x0000000900097305 */ /* 0x000e24000020f100 */
[----:B0-----:R-:W-:-:S05]  /*0b10*/  I2FP.F32.S32 R12, R9 ;  /* 0x00000009000c7245 */ /* 0x001fca0000201400 */
[----:B-1----:R-:W-:-:S06]  /*0b20*/  FFMA R10, R23, R10, R12 ;  /* 0x0000000a170a7223 */ /* 0x002fcc000000000c */
[----:B------:R-:W0:Y:S01]  /*0b30*/  F2I.TRUNC.NTZ R10, R10 ;  /* 0x0000000a000a7305 */ /* 0x000e22000020f100 */
[----:B------:R-:W-:Y:S01]  /*0b40*/  IADD3 R3, PT, PT, R3, 0x1, RZ ;  /* 0x0000000103037810 */ /* 0x000fe20007ffe0ff */
[----:B------:R-:W-:Y:S03]  /*0b50*/  BAR.SYNC.DEFER_BLOCKING 0x0 ;  /* 0x0000000000007b1d */ /* 0x000fe60000010000 */
[----:B------:R-:W-:Y:S02]  /*0b60*/  ISETP.NE.AND P2, PT, R3, 0x1, PT ;  /* 0x000000010300780c */ /* 0x000fe40003f45270 */
[----:B0-----:R-:W-:-:S05]  /*0b70*/  I2FP.F32.S32 R13, R10 ;  /* 0x0000000a000d7245 */ /* 0x001fca0000201400 */
[----:B------:R-:W-:-:S04]  /*0b80*/  FFMA R11, R14, R11, R13 ;  /* 0x0000000b0e0b7223 */ /* 0x000fc8000000000d */
[----:B------:R0:W1:Y:S01]  /*0b90*/  F2I.TRUNC.NTZ R22, R11 ;  /* 0x0000000b00167305 */ /* 0x000062000020f100 */
[----:B------:R-:W-:Y:S01]  /*0ba0*/  VIADD R6, R6, 0x20 ;  /* 0x0000002006067836 */ /* 0x000fe20000000000 */
[----:B------:R-:W-:Y:S01]  /*0bb0*/  IADD3 R7, PT, PT, R7, 0x20, RZ ;  /* 0x0000002007077810 */ /* 0x000fe20007ffe0ff */
[----:B------:R-:W-:Y:S01]  /*0bc0*/  VIADD R0, R0, 0x20 ;  /* 0x0000002000007836 */ /* 0x000fe20000000000 */
[----:B------:R-:W-:Y:S01]  /*0bd0*/  LEA R2, R5, R2, 0x5 ;  /* 0x0000000205027211 */ /* 0x000fe200078e28ff */
[----:B------:R-:W-:Y:S06]  /*0be0*/  @P2 BRA `(.L_x_0) ;  /* 0xfffffff400802947 */ /* 0x000fec000383ffff */
[----:B------:R-:W2:Y:S02]  /*0bf0*/  LDCU UR4, c[0x0][0x388] ;  /* 0x00007100ff0477ac */ /* 0x000ea40008000800 */
[----:B--2---:R-:W-:-:S13]  /*0c00*/  ISETP.GE.OR P0, PT, R21, UR4, P0 ;  /* 0x0000000415007c0c */ /* 0x004fda0008706670 */
[----:B------:R-:W-:Y:S05]  /*0c10*/  @P0 EXIT ;  /* 0x000000000000094d */ /* 0x000fea0003800000 */
[----:B------:R-:W2:Y:S01]  /*0c20*/  LDC.64 R2, c[0x0][0x3a0] ;  /* 0x0000e800ff027b82 */ /* 0x000ea20000000a00 */
[----:B------:R-:W-:-:S04]  /*0c30*/  IMAD R5, R21, R5, R20 ;  /* 0x0000000515057224 */ /* 0x000fc800078e0214 */
[----:B--2---:R-:W-:-:S05]  /*0c40*/  IMAD.WIDE.U32 R2, R5, 0x4, R2 ;  /* 0x0000000405027825 */ /* 0x004fca00078e0002 */
[----:B-1----:R-:W-:Y:S01]  /*0c50*/  STG.E desc[UR8][R2.64], R22 ;  /* 0x0000001602007986 */ /* 0x002fe2000c101908 */
[----:B------:R-:W-:Y:S05]  /*0c60*/  EXIT ;  /* 0x000000000000794d */ /* 0x000fea0003800000 */
.L_x_1:
[----:B------:R-:W-:-:S00]  /*0c70*/  BRA `(.L_x_1) ;  /* 0xfffffffc00fc7947 */ /* 0x000fc0000383ffff */
[----:B------:R-:W-:-:S00]  /*0c80*/  NOP ;  /* 0x0000000000007918 */ /* 0x000fc00000000000 */
[----:B------:R-:W-:-:S00]  /*0c90*/  NOP ;  /* 0x0000000000007918 */ /* 0x000fc00000000000 */
[----:B------:R-:W-:-:S00]  /*0ca0*/  NOP ;  /* 0x0000000000007918 */ /* 0x000fc00000000000 */
[----:B------:R-:W-:-:S00]  /*0cb0*/  NOP ;  /* 0x0000000000007918 */ /* 0x000fc00000000000 */
[----:B------:R-:W-:-:S00]  /*0cc0*/  NOP ;  /* 0x0000000000007918 */ /* 0x000fc00000000000 */
[----:B------:R-:W-:-:S00]  /*0cd0*/  NOP ;  /* 0x0000000000007918 */ /* 0x000fc00000000000 */
[----:B------:R-:W-:-:S00]  /*0ce0*/  NOP ;  /* 0x0000000000007918 */ /* 0x000fc00000000000 */
[----:B------:R-:W-:-:S00]  /*0cf0*/  NOP ;  /* 0x0000000000007918 */ /* 0x000fc00000000000 */
.L_x_2:


//--------------------- .nv.shared._Z20MultiplicaMatricesCUPiiiS_iiS_ --------------------------
	.section	.nv.shared._Z20MultiplicaMatricesCUPiiiS_iiS_,"aw",@nobits
	.sectionflags	@""
	.align	4
.nv.shared._Z20MultiplicaMatricesCUPiiiS_iiS_:
	.zero		9216


//--------------------- .nv.shared.reserved.0     --------------------------
	.section	.nv.shared.reserved.0,"aw",@nobits
	.weak		__nv_reservedSMEM_offset_0_alias
	.size		__nv_reservedSMEM_offset_0_alias, 0, 64
	.other		__nv_reservedSMEM_offset_0_alias,@"STO_CUDA_RESERVED_SHARED STV_DEFAULT"
__nv_reservedSMEM_offset_0_alias:
	.zero		0
	.zero		64


//--------------------- .nv.constant0._Z20MultiplicaMatricesCUPiiiS_iiS_ --------------------------
	.section	.nv.constant0._Z20MultiplicaMatricesCUPiiiS_iiS_,"a",@progbits
	.sectionflags	@""
	.align	4
.nv.constant0._Z20MultiplicaMatricesCUPiiiS_iiS_:
	.zero		936


//--------------------- SYMBOLS --------------------------

	.type		.nv.reservedSmem.offset0,@object
	.size		.nv.reservedSmem.offset0,0x4
	.type		.nv.reservedSmem.cap,@object
	.size		.nv.reservedSmem.cap,0x4
